	.headerflags	@"EF_CUDA_TEXMODE_UNIFIED EF_CUDA_64BIT_ADDRESS EF_CUDA_ACCELERATORS EF_CUDA_SM90 EF_CUDA_VIRTUAL_SM(EF_CUDA_SM90)"
	.elftype	@"ET_EXEC"


//--------------------- .nv.info                  --------------------------
	.section	.nv.info,"",@"SHT_CUDA_INFO"
	.align	4


	//----- nvinfo : EIATTR_REGCOUNT
	.align		4
        /*0000*/ 	.byte	0x04, 0x2f
        /*0002*/ 	.short	(.L_2 - .L_1)
	.align		4
.L_1:
        /*0004*/ 	.word	index@(triton_per_fused_convolution_native_group_norm_19)
        /*0008*/ 	.word	0x00000018


	//----- nvinfo : EIATTR_MIN_STACK_SIZE
	.align		4
.L_2:
        /*000c*/ 	.byte	0x04, 0x12
        /*000e*/ 	.short	(.L_4 - .L_3)
	.align		4
.L_3:
        /*0010*/ 	.word	index@(triton_per_fused_convolution_native_group_norm_19)
        /*0014*/ 	.word	0x00000000


	//----- nvinfo : EIATTR_FRAME_SIZE
	.align		4
.L_4:
        /*0018*/ 	.byte	0x04, 0x11
        /*001a*/ 	.short	(.L_6 - .L_5)
	.align		4
.L_5:
        /*001c*/ 	.word	index@(triton_per_fused_convolution_native_group_norm_19)
        /*0020*/ 	.word	0x00000000


	//----- nvinfo : EIATTR_MIN_STACK_SIZE
	.align		4
.L_6:
        /*0024*/ 	.byte	0x04, 0x12
        /*0026*/ 	.short	(.L_8 - .L_7)
	.align		4
.L_7:
        /*0028*/ 	.word	index@(triton_per_fused_convolution_native_group_norm_19)
        /*002c*/ 	.word	0x00000000
.L_8:


//--------------------- .nv.info.triton_per_fused_convolution_native_group_norm_19 --------------------------
	.section	.nv.info.triton_per_fused_convolution_native_group_norm_19,"",@"SHT_CUDA_INFO"
	.sectionflags	@""
	.align	4


	//----- nvinfo : EIATTR_CUDA_API_VERSION
	.align		4
        /*0000*/ 	.byte	0x04, 0x37
        /*0002*/ 	.short	(.L_10 - .L_9)
.L_9:
        /*0004*/ 	.word	0x0000007c


	//----- nvinfo : EIATTR_KPARAM_INFO
	.align		4
.L_10:
        /*0008*/ 	.byte	0x04, 0x17
        /*000a*/ 	.short	(.L_12 - .L_11)
.L_11:
        /*000c*/ 	.word	0x00000000
        /*0010*/ 	.short	0x0006
        /*0012*/ 	.short	0x002c
        /*0014*/ 	.byte	0x00, 0xf0, 0x11, 0x00


	//----- nvinfo : EIATTR_KPARAM_INFO
	.align		4
.L_12:
        /*0018*/ 	.byte	0x04, 0x17
        /*001a*/ 	.short	(.L_14 - .L_13)
.L_13:
        /*001c*/ 	.word	0x00000000
        /*0020*/ 	.short	0x0005
        /*0022*/ 	.short	0x0028
        /*0024*/ 	.byte	0x00, 0xf0, 0x11, 0x00


	//----- nvinfo : EIATTR_KPARAM_INFO
	.align		4
.L_14:
        /*0028*/ 	.byte	0x04, 0x17
        /*002a*/ 	.short	(.L_16 - .L_15)
.L_15:
        /*002c*/ 	.word	0x00000000
        /*0030*/ 	.short	0x0004
        /*0032*/ 	.short	0x0020
        /*0034*/ 	.byte	0x00, 0xf4, 0x21, 0x00


	//----- nvinfo : EIATTR_KPARAM_INFO
	.align		4
.L_16:
        /*0038*/ 	.byte	0x04, 0x17
        /*003a*/ 	.short	(.L_18 - .L_17)
.L_17:
        /*003c*/ 	.word	0x00000000
        /*0040*/ 	.short	0x0003
        /*0042*/ 	.short	0x0018
        /*0044*/ 	.byte	0x00, 0xf4, 0x21, 0x00


	//----- nvinfo : EIATTR_KPARAM_INFO
	.align		4
.L_18:
        /*0048*/ 	.byte	0x04, 0x17
        /*004a*/ 	.short	(.L_20 - .L_19)
.L_19:
        /*004c*/ 	.word	0x00000000
        /*0050*/ 	.short	0x0002
        /*0052*/ 	.short	0x0010
        /*0054*/ 	.byte	0x00, 0xf4, 0x21, 0x00


	//----- nvinfo : EIATTR_KPARAM_INFO
	.align		4
.L_20:
        /*0058*/ 	.byte	0x04, 0x17
        /*005a*/ 	.short	(.L_22 - .L_21)
.L_21:
        /*005c*/ 	.word	0x00000000
        /*0060*/ 	.short	0x0001
        /*0062*/ 	.short	0x0008
        /*0064*/ 	.byte	0x00, 0xf4, 0x21, 0x00


	//----- nvinfo : EIATTR_KPARAM_INFO
	.align		4
.L_22:
        /*0068*/ 	.byte	0x04, 0x17
        /*006a*/ 	.short	(.L_24 - .L_23)
.L_23:
        /*006c*/ 	.word	0x00000000
        /*0070*/ 	.short	0x0000
        /*0072*/ 	.short	0x0000
        /*0074*/ 	.byte	0x00, 0xf4, 0x21, 0x00


	//----- nvinfo : EIATTR_SPARSE_MMA_MASK
	.align		4
.L_24:
        /*0078*/ 	.byte	0x03, 0x50
        /*007a*/ 	.short	0x0000


	//----- nvinfo : EIATTR_MAXREG_COUNT
	.align		4
        /*007c*/ 	.byte	0x03, 0x1b
        /*007e*/ 	.short	0x00ff


	//----- nvinfo : EIATTR_COOP_GROUP_MASK_REGIDS
	.align		4
        /*0080*/ 	.byte	0x04, 0x29
        /*0082*/ 	.short	(.L_26 - .L_25)


	//   ....[0]....
.L_25:
        /*0084*/ 	.word	0xffffffff


	//   ....[1]....
        /*0088*/ 	.word	0xffffffff


	//   ....[2]....
        /*008c*/ 	.word	0xffffffff


	//   ....[3]....
        /*0090*/ 	.word	0xffffffff


	//   ....[4]....
        /*0094*/ 	.word	0xffffffff


	//   ....[5]....
        /*0098*/ 	.word	0xffffffff


	//   ....[6]....
        /*009c*/ 	.word	0xffffffff


	//   ....[7]....
        /*00a0*/ 	.word	0xffffffff


	//   ....[8]....
        /*00a4*/ 	.word	0xffffffff


	//   ....[9]....
        /*00a8*/ 	.word	0xffffffff


	//   ....[10]....
        /*00ac*/ 	.word	0xffffffff


	//   ....[11]....
        /*00b0*/ 	.word	0xffffffff


	//   ....[12]....
        /*00b4*/ 	.word	0xffffffff


	//   ....[13]....
        /*00b8*/ 	.word	0xffffffff


	//----- nvinfo : EIATTR_COOP_GROUP_INSTR_OFFSETS
	.align		4
.L_26:
        /*00bc*/ 	.byte	0x04, 0x28
        /*00be*/ 	.short	(.L_28 - .L_27)


	//   ....[0]....
.L_27:
        /*00c0*/ 	.word	0x00000280


	//   ....[1]....
        /*00c4*/ 	.word	0x000002a0


	//   ....[2]....
        /*00c8*/ 	.word	0x000002c0


	//   ....[3]....
        /*00cc*/ 	.word	0x000002e0


	//   ....[4]....
        /*00d0*/ 	.word	0x00000300


	//   ....[5]....
        /*00d4*/ 	.word	0x00000370


	//   ....[6]....
        /*00d8*/ 	.word	0x000003a0


	//   ....[7]....
        /*00dc*/ 	.word	0x000004a0


	//   ....[8]....
        /*00e0*/ 	.word	0x000004c0


	//   ....[9]....
        /*00e4*/ 	.word	0x000004e0


	//   ....[10]....
        /*00e8*/ 	.word	0x00000500


	//   ....[11]....
        /*00ec*/ 	.word	0x00000530


	//   ....[12]....
        /*00f0*/ 	.word	0x00000590


	//   ....[13]....
        /*00f4*/ 	.word	0x000005b0


	//----- nvinfo : EIATTR_EXIT_INSTR_OFFSETS
	.align		4
.L_28:
        /*00f8*/ 	.byte	0x04, 0x1c
        /*00fa*/ 	.short	(.L_30 - .L_29)


	//   ....[0]....
.L_29:
        /*00fc*/ 	.word	0x000006b0


	//   ....[1]....
        /*0100*/ 	.word	0x000006d0


	//----- nvinfo : EIATTR_REQNTID
	.align		4
.L_30:
        /*0104*/ 	.byte	0x04, 0x10
        /*0106*/ 	.short	(.L_32 - .L_31)
.L_31:
        /*0108*/ 	.word	0x00000080
        /*010c*/ 	.word	0x00000001
        /*0110*/ 	.word	0x00000001


	//----- nvinfo : EIATTR_CBANK_PARAM_SIZE
	.align		4
.L_32:
        /*0114*/ 	.byte	0x03, 0x19
        /*0116*/ 	.short	0x0030


	//----- nvinfo : EIATTR_PARAM_CBANK
	.align		4
        /*0118*/ 	.byte	0x04, 0x0a
        /*011a*/ 	.short	(.L_34 - .L_33)
	.align		4
.L_33:
        /*011c*/ 	.word	index@(.nv.constant0.triton_per_fused_convolution_native_group_norm_19)
        /*0120*/ 	.short	0x0210
        /*0122*/ 	.short	0x0030


	//----- nvinfo : EIATTR_SW_WAR
	.align		4
.L_34:
        /*0124*/ 	.byte	0x04, 0x36
        /*0126*/ 	.short	(.L_36 - .L_35)
.L_35:
        /*0128*/ 	.word	0x00000008
.L_36:


//--------------------- .nv.callgraph             --------------------------
	.section	.nv.callgraph,"",@"SHT_CUDA_CALLGRAPH"
	.align	4
	.sectionentsize	8
	.align		4
        /*0000*/ 	.word	0x00000000
	.align		4
        /*0004*/ 	.word	0xffffffff
	.align		4
        /*0008*/ 	.word	0x00000000
	.align		4
        /*000c*/ 	.word	0xfffffffe
	.align		4
        /*0010*/ 	.word	0x00000000
	.align		4
        /*0014*/ 	.word	0xfffffffd
	.align		4
        /*0018*/ 	.word	0x00000000
	.align		4
        /*001c*/ 	.word	0xfffffffc


//--------------------- .nv.constant4             --------------------------
	.section	.nv.constant4,"a",@progbits
	.align	8
	.align		8
.nv.constant4:
        /*0000*/ 	.dword	_$_str


//--------------------- .text.triton_per_fused_convolution_native_group_norm_19 --------------------------
	.section	.text.triton_per_fused_convolution_native_group_norm_19,"ax",@progbits
	.sectionflags	@"SHF_BARRIERS=1"
	.align	128
        .global         triton_per_fused_convolution_native_group_norm_19
        .type           triton_per_fused_convolution_native_group_norm_19,@function
        .size           triton_per_fused_convolution_native_group_norm_19,(.L_x_1 - triton_per_fused_convolution_native_group_norm_19)
        .other          triton_per_fused_convolution_native_group_norm_19,@"STO_CUDA_ENTRY STV_DEFAULT"
triton_per_fused_convolution_native_group_norm_19:
.text.triton_per_fused_convolution_native_group_norm_19:
[----:B------:R-:W0:Y:S02]  /*0000*/  LDC R1, c[0x0][0x28] ;  /* 0x00000a00ff017b82 */ /* 0x000e240000000800 */
[----:B------:R-:W1:Y:S01]  /*0010*/  S2R R12, SR_CTAID.X ;  /* 0x00000000000c7919 */ /* 0x000e620000002500 */
[----:B------:R-:W2:Y:S01]  /*0020*/  LDC.64 R6, c[0x0][0x220] ;  /* 0x00008800ff067b82 */ /* 0x000ea20000000a00 */
[----:B------:R-:W-:Y:S01]  /*0030*/  ULDC.64 UR6, c[0x0][0x208] ;  /* 0x0000820000067ab9 */ /* 0x000fe20000000a00 */
[----:B------:R-:W3:Y:S06]  /*0040*/  S2R R15, SR_TID.X ;  /* 0x00000000000f7919 */ /* 0x000eec0000002100 */
[----:B------:R-:W4:Y:S08]  /*0050*/  LDC.64 R2, c[0x0][0x210] ;  /* 0x00008400ff027b82 */ /* 0x000f300000000a00 */
[----:B------:R-:W5:Y:S01]  /*0060*/  LDC.64 R4, c[0x0][0x228] ;  /* 0x00008a00ff047b82 */ /* 0x000f620000000a00 */
[----:B-1----:R-:W-:-:S04]  /*0070*/  SHF.R.S32.HI R9, RZ, 0x1f, R12 ;  /* 0x0000001fff097819 */ /* 0x002fc8000001140c */
[----:B------:R-:W-:Y:S02]  /*0080*/  LEA.HI R9, R9, R12, RZ, 0x5 ;  /* 0x0000000c09097211 */ /* 0x000fe400078f28ff */
[----:B---3--:R-:W-:Y:S02]  /*0090*/  SHF.L.U32 R13, R15, 0x2, RZ ;  /* 0x000000020f0d7819 */ /* 0x008fe400000006ff */
[----:B------:R-:W-:Y:S02]  /*00a0*/  LOP3.LUT R9, R9, 0x1fffffe0, RZ, 0xc0, !PT ;  /* 0x1fffffe009097812 */ /* 0x000fe400078ec0ff */
[----:B------:R-:W-:Y:S02]  /*00b0*/  SHF.R.U32.HI R8, RZ, 0x6, R13 ;  /* 0x00000006ff087819 */ /* 0x000fe4000001160d */
[----:B------:R-:W-:Y:S02]  /*00c0*/  IADD3 R10, -R9, R12, RZ ;  /* 0x0000000c090a7210 */ /* 0x000fe40007ffe1ff */
[----:B------:R-:W-:-:S02]  /*00d0*/  SGXT.U32 R8, R8, 0x3 ;  /* 0x000000030808781a */ /* 0x000fc40000000000 */
[----:B------:R-:W-:Y:S02]  /*00e0*/  SHF.L.U32 R11, R10, 0x3, RZ ;  /* 0x000000030a0b7819 */ /* 0x000fe400000006ff */
[----:B------:R-:W-:Y:S02]  /*00f0*/  LOP3.LUT R9, R13, 0x1fc, RZ, 0xc0, !PT ;  /* 0x000001fc0d097812 */ /* 0x000fe400078ec0ff */
[----:B------:R-:W-:Y:S02]  /*0100*/  LOP3.LUT R11, R11, R8, RZ, 0xfc, !PT ;  /* 0x000000080b0b7212 */ /* 0x000fe400078efcff */
[----:B------:R-:W-:-:S03]  /*0110*/  LEA R9, R12, R9, 0x9 ;  /* 0x000000090c097211 */ /* 0x000fc600078e48ff */
[----:B--2---:R-:W-:-:S04]  /*0120*/  IMAD.WIDE R16, R11, 0x4, R6 ;  /* 0x000000040b107825 */ /* 0x004fc800078e0206 */
[C---:B----4-:R-:W-:Y:S02]  /*0130*/  IMAD.WIDE R2, R9.reuse, 0x4, R2 ;  /* 0x0000000409027825 */ /* 0x050fe400078e0202 */
[----:B------:R-:W2:Y:S02]  /*0140*/  LDG.E.EL R16, desc[UR6][R16.64] ;  /* 0x0000000610107981 */ /* 0x000ea4000c2e1900 */
[----:B-----5:R-:W-:Y:S02]  /*0150*/  IMAD.WIDE R18, R9, 0x4, R4 ;  /* 0x0000000409127825 */ /* 0x020fe400078e0204 */
[----:B------:R-:W2:Y:S04]  /*0160*/  LDG.E.128 R8, desc[UR6][R2.64] ;  /* 0x0000000602087981 */ /* 0x000ea8000c1e1d00 */
[----:B------:R-:W3:Y:S01]  /*0170*/  LDG.E.128 R4, desc[UR6][R18.64] ;  /* 0x0000000612047981 */ /* 0x000ee2000c1e1d00 */
[----:B------:R-:W1:Y:S01]  /*0180*/  S2UR UR5, SR_CgaCtaId ;  /* 0x00000000000579c3 */ /* 0x000e620000008800 */
[C---:B------:R-:W-:Y:S01]  /*0190*/  LOP3.LUT P1, RZ, R15.reuse, 0x1f, RZ, 0xc0, !PT ;  /* 0x0000001f0fff7812 */ /* 0x040fe2000782c0ff */
[----:B------:R-:W-:Y:S01]  /*01a0*/  UMOV UR4, 0x400 ;  /* 0x0000040000047882 */ /* 0x000fe20000000000 */
[----:B------:R-:W-:Y:S01]  /*01b0*/  ISETP.GE.AND P2, PT, R15, 0x4, PT ;  /* 0x000000040f00780c */ /* 0x000fe20003f46270 */
[----:B-1----:R-:W-:Y:S01]  /*01c0*/  UPRMT UR4, UR5, 0x654, UR4 ;  /* 0x0000065405047896 */ /* 0x002fe20008000004 */
[--C-:B--2---:R-:W-:Y:S01]  /*01d0*/  FADD R9, R9, R16.reuse ;  /* 0x0000001009097221 */ /* 0x104fe20000000000 */
[--C-:B------:R-:W-:Y:S01]  /*01e0*/  FADD R8, R8, R16.reuse ;  /* 0x0000001008087221 */ /* 0x100fe20000000000 */
[----:B------:R-:W-:-:S02]  /*01f0*/  FADD R10, R10, R16 ;  /* 0x000000100a0a7221 */ /* 0x000fc40000000000 */
[----:B---3--:R-:W-:Y:S01]  /*0200*/  FADD R5, R5, R9 ;  /* 0x0000000905057221 */ /* 0x008fe20000000000 */
[----:B------:R-:W-:Y:S01]  /*0210*/  FADD R4, R4, R8 ;  /* 0x0000000804047221 */ /* 0x000fe20000000000 */
[----:B------:R-:W-:Y:S01]  /*0220*/  FADD R11, R11, R16 ;  /* 0x000000100b0b7221 */ /* 0x000fe20000000000 */
[----:B------:R-:W-:Y:S02]  /*0230*/  FADD R6, R6, R10 ;  /* 0x0000000a06067221 */ /* 0x000fe40000000000 */
[----:B------:R-:W-:Y:S01]  /*0240*/  FADD R21, R5, R4 ;  /* 0x0000000405157221 */ /* 0x000fe20000000000 */
[----:B------:R-:W-:-:S03]  /*0250*/  FADD R7, R7, R11 ;  /* 0x0000000b07077221 */ /* 0x000fc60000000000 */
[----:B------:R-:W-:-:S04]  /*0260*/  FADD R16, R6, R21 ;  /* 0x0000001506107221 */ /* 0x000fc80000000000 */
[----:B------:R-:W-:-:S05]  /*0270*/  FADD R16, R7, R16 ;  /* 0x0000001007107221 */ /* 0x000fca0000000000 */
[----:B------:R-:W1:Y:S02]  /*0280*/  SHFL.BFLY PT, R17, R16, 0x10, 0x1f ;  /* 0x0e001f0010117f89 */ /* 0x000e6400000e0000 */
[----:B-1----:R-:W-:-:S05]  /*0290*/  FADD R17, R16, R17 ;  /* 0x0000001110117221 */ /* 0x002fca0000000000 */
[----:B------:R-:W1:Y:S02]  /*02a0*/  SHFL.BFLY PT, R18, R17, 0x8, 0x1f ;  /* 0x0d001f0011127f89 */ /* 0x000e6400000e0000 */
[----:B-1----:R-:W-:-:S05]  /*02b0*/  FADD R18, R17, R18 ;  /* 0x0000001211127221 */ /* 0x002fca0000000000 */
[----:B------:R-:W1:Y:S02]  /*02c0*/  SHFL.BFLY PT, R19, R18, 0x4, 0x1f ;  /* 0x0c801f0012137f89 */ /* 0x000e6400000e0000 */
[----:B-1----:R-:W-:-:S05]  /*02d0*/  FADD R19, R18, R19 ;  /* 0x0000001312137221 */ /* 0x002fca0000000000 */
[----:B------:R-:W1:Y:S02]  /*02e0*/  SHFL.BFLY PT, R20, R19, 0x2, 0x1f ;  /* 0x0c401f0013147f89 */ /* 0x000e6400000e0000 */
[----:B-1----:R-:W-:-:S05]  /*02f0*/  FADD R20, R19, R20 ;  /* 0x0000001413147221 */ /* 0x002fca0000000000 */
[----:B------:R-:W1:Y:S01]  /*0300*/  SHFL.BFLY PT, R21, R20, 0x1, 0x1f ;  /* 0x0c201f0014157f89 */ /* 0x000e6200000e0000 */
[----:B------:R-:W-:-:S04]  /*0310*/  SHF.R.U32.HI R17, RZ, 0x3, R15 ;  /* 0x00000003ff117819 */ /* 0x000fc8000001160f */
[----:B------:R-:W-:Y:S01]  /*0320*/  LOP3.LUT R17, R17, 0xc, RZ, 0xc0, !PT ;  /* 0x0000000c11117812 */ /* 0x000fe200078ec0ff */
[----:B-1----:R-:W-:-:S05]  /*0330*/  FADD R16, R20, R21 ;  /* 0x0000001514107221 */ /* 0x002fca0000000000 */
[----:B------:R-:W-:Y:S01]  /*0340*/  @!P1 STS [R17+UR4], R16 ;  /* 0x0000001011009988 */ /* 0x000fe20008000804 */
[----:B------:R-:W-:Y:S06]  /*0350*/  BAR.SYNC.DEFER_BLOCKING 0x0 ;  /* 0x0000000000007b1d */ /* 0x000fec0000010000 */
[----:B------:R-:W1:Y:S04]  /*0360*/  @!P2 LDS R14, [R13+UR4] ;  /* 0x000000040d0ea984 */ /* 0x000e680008000800 */
[----:B-1----:R-:W1:Y:S01]  /*0370*/  SHFL.BFLY PT, R19, R14, 0x2, 0x1f ;  /* 0x0c401f000e137f89 */ /* 0x002e6200000e0000 */
[----:B------:R-:W-:Y:S01]  /*0380*/  LOP3.LUT P0, RZ, R15, 0x3, RZ, 0xc0, !PT ;  /* 0x000000030fff7812 */ /* 0x000fe2000780c0ff */
[----:B-1----:R-:W-:-:S05]  /*0390*/  FADD R19, R14, R19 ;  /* 0x000000130e137221 */ /* 0x002fca0000000000 */
[----:B------:R-:W1:Y:S01]  /*03a0*/  SHFL.BFLY PT, R18, R19, 0x1, 0x1f ;  /* 0x0c201f0013127f89 */ /* 0x000e6200000e0000 */
[----:B------:R-:W-:Y:S01]  /*03b0*/  ISETP.LT.AND P0, PT, R15, 0x4, !P0 ;  /* 0x000000040f00780c */ /* 0x000fe20004701270 */
[----:B-1----:R-:W-:-:S12]  /*03c0*/  FADD R18, R19, R18 ;  /* 0x0000001213127221 */ /* 0x002fd80000000000 */
[----:B------:R-:W-:Y:S01]  /*03d0*/  @P0 STS [R13+UR4], R18 ;  /* 0x000000120d000988 */ /* 0x000fe20008000804 */
[----:B------:R-:W-:Y:S06]  /*03e0*/  BAR.SYNC.DEFER_BLOCKING 0x0 ;  /* 0x0000000000007b1d */ /* 0x000fec0000010000 */
[----:B------:R-:W1:Y:S02]  /*03f0*/  LDS R16, [UR4] ;  /* 0x00000004ff107984 */ /* 0x000e640008000800 */
[----:B-1----:R-:W-:-:S04]  /*0400*/  FADD R16, RZ, R16 ;  /* 0x00000010ff107221 */ /* 0x002fc80000000000 */
[----:B------:R-:W-:-:S04]  /*0410*/  FMUL R16, R16, 0.001953125 ;  /* 0x3b00000010107820 */ /* 0x000fc80000400000 */
[--C-:B------:R-:W-:Y:S01]  /*0420*/  FADD R5, R5, -R16.reuse ;  /* 0x8000001005057221 */ /* 0x100fe20000000000 */
[----:B------:R-:W-:-:S03]  /*0430*/  FADD R4, R4, -R16 ;  /* 0x8000001004047221 */ /* 0x000fc60000000000 */
[----:B------:R-:W-:Y:S01]  /*0440*/  FMUL R5, R5, R5 ;  /* 0x0000000505057220 */ /* 0x000fe20000400000 */
[----:B------:R-:W-:-:S03]  /*0450*/  FADD R6, R6, -R16 ;  /* 0x8000001006067221 */ /* 0x000fc60000000000 */
[----:B------:R-:W-:Y:S01]  /*0460*/  FFMA R5, R4, R4, R5 ;  /* 0x0000000404057223 */ /* 0x000fe20000000005 */
[----:B------:R-:W-:-:S03]  /*0470*/  FADD R7, R7, -R16 ;  /* 0x8000001007077221 */ /* 0x000fc60000000000 */
[----:B------:R-:W-:-:S04]  /*0480*/  FFMA R6, R6, R6, R5 ;  /* 0x0000000606067223 */ /* 0x000fc80000000005 */
[----:B------:R-:W-:-:S05]  /*0490*/  FFMA R6, R7, R7, R6 ;  /* 0x0000000707067223 */ /* 0x000fca0000000006 */
[----:B------:R-:W1:Y:S02]  /*04a0*/  SHFL.BFLY PT, R5, R6, 0x10, 0x1f ;  /* 0x0e001f0006057f89 */ /* 0x000e6400000e0000 */
[----:B-1----:R-:W-:-:S05]  /*04b0*/  FADD R5, R6, R5 ;  /* 0x0000000506057221 */ /* 0x002fca0000000000 */
[----:B------:R-:W1:Y:S02]  /*04c0*/  SHFL.BFLY PT, R4, R5, 0x8, 0x1f ;  /* 0x0d001f0005047f89 */ /* 0x000e6400000e0000 */
[----:B-1----:R-:W-:-:S05]  /*04d0*/  FADD R4, R5, R4 ;  /* 0x0000000405047221 */ /* 0x002fca0000000000 */
[----:B------:R-:W1:Y:S02]  /*04e0*/  SHFL.BFLY PT, R7, R4, 0x4, 0x1f ;  /* 0x0c801f0004077f89 */ /* 0x000e6400000e0000 */
[----:B-1----:R-:W-:-:S05]  /*04f0*/  FADD R7, R4, R7 ;  /* 0x0000000704077221 */ /* 0x002fca0000000000 */
[----:B------:R-:W1:Y:S02]  /*0500*/  SHFL.BFLY PT, R14, R7, 0x2, 0x1f ;  /* 0x0c401f00070e7f89 */ /* 0x000e6400000e0000 */
[----:B-1----:R-:W-:Y:S02]  /*0510*/  FADD R14, R7, R14 ;  /* 0x0000000e070e7221 */ /* 0x002fe40000000000 */
[----:B------:R-:W1:Y:S03]  /*0520*/  LDC.64 R6, c[0x0][0x230] ;  /* 0x00008c00ff067b82 */ /* 0x000e660000000a00 */
[----:B------:R-:W2:Y:S02]  /*0530*/  SHFL.BFLY PT, R19, R14, 0x1, 0x1f ;  /* 0x0c201f000e137f89 */ /* 0x000ea400000e0000 */
[----:B--2---:R-:W-:-:S03]  /*0540*/  FADD R18, R14, R19 ;  /* 0x000000130e127221 */ /* 0x004fc60000000000 */
[----:B------:R-:W-:Y:S06]  /*0550*/  BAR.SYNC.DEFER_BLOCKING 0x0 ;  /* 0x0000000000007b1d */ /* 0x000fec0000010000 */
[----:B------:R-:W-:Y:S02]  /*0560*/  @!P1 STS [R17+UR4], R18 ;  /* 0x0000001211009988 */ /* 0x000fe40008000804 */
[----:B------:R-:W-:Y:S06]  /*0570*/  BAR.SYNC.DEFER_BLOCKING 0x0 ;  /* 0x0000000000007b1d */ /* 0x000fec0000010000 */
[----:B------:R-:W2:Y:S04]  /*0580*/  @!P2 LDS R0, [R13+UR4] ;  /* 0x000000040d00a984 */ /* 0x000ea80008000800 */
[----:B--2---:R-:W2:Y:S02]  /*0590*/  SHFL.BFLY PT, R5, R0, 0x2, 0x1f ;  /* 0x0c401f0000057f89 */ /* 0x004ea400000e0000 */
[----:B--2---:R-:W-:-:S05]  /*05a0*/  FADD R19, R0, R5 ;  /* 0x0000000500137221 */ /* 0x004fca0000000000 */
[----:B------:R-:W2:Y:S02]  /*05b0*/  SHFL.BFLY PT, R4, R19, 0x1, 0x1f ;  /* 0x0c201f0013047f89 */ /* 0x000ea400000e0000 */
[----:B--2---:R-:W-:Y:S01]  /*05c0*/  FADD R20, R19, R4 ;  /* 0x0000000413147221 */ /* 0x004fe20000000000 */
[----:B------:R-:W-:Y:S01]  /*05d0*/  HFMA2.MMA R17, -RZ, RZ, 0.875, 0 ;  /* 0x3b000000ff117435 */ /* 0x000fe200000001ff */
[----:B------:R-:W2:Y:S03]  /*05e0*/  LDC.64 R4, c[0x0][0x218] ;  /* 0x00008600ff047b82 */ /* 0x000ea60000000a00 */
[----:B------:R1:W-:Y:S05]  /*05f0*/  @P0 STS [R13+UR4], R20 ;  /* 0x000000140d000988 */ /* 0x0003ea0008000804 */
[----:B------:R-:W-:Y:S06]  /*0600*/  BAR.SYNC.DEFER_BLOCKING 0x0 ;  /* 0x0000000000007b1d */ /* 0x000fec0000010000 */
[----:B------:R-:W3:Y:S04]  /*0610*/  LDS R14, [UR4] ;  /* 0x00000004ff0e7984 */ /* 0x000ee80008000800 */
[----:B------:R4:W-:Y:S01]  /*0620*/  STG.E.128 desc[UR6][R2.64], R8 ;  /* 0x0000000802007986 */ /* 0x0009e2000c101d06 */
[----:B------:R-:W-:Y:S01]  /*0630*/  BAR.SYNC.DEFER_BLOCKING 0x0 ;  /* 0x0000000000007b1d */ /* 0x000fe20000010000 */
[----:B------:R-:W-:Y:S01]  /*0640*/  LOP3.LUT P0, RZ, R15, 0x7f, RZ, 0xc0, !PT ;  /* 0x0000007f0fff7812 */ /* 0x000fe2000780c0ff */
[----:B--2---:R-:W-:-:S04]  /*0650*/  IMAD.WIDE R4, R12, 0x4, R4 ;  /* 0x000000040c047825 */ /* 0x004fc800078e0204 */
[----:B-1----:R-:W-:-:S04]  /*0660*/  IMAD.WIDE R12, R12, 0x4, R6 ;  /* 0x000000040c0c7825 */ /* 0x002fc800078e0206 */
[----:B---3--:R-:W-:-:S04]  /*0670*/  FADD R14, RZ, R14 ;  /* 0x0000000eff0e7221 */ /* 0x008fc80000000000 */
[----:B------:R-:W-:-:S04]  /*0680*/  FFMA R14, R14, R17, 9.9999997473787516356e-06 ;  /* 0x3727c5ac0e0e7423 */ /* 0x000fc80000000011 */
[----:B------:R-:W1:Y:S02]  /*0690*/  MUFU.RSQ R17, R14 ;  /* 0x0000000e00117308 */ /* 0x000e640000001400 */
[----:B-1----:R4:W-:Y:S01]  /*06a0*/  @!P0 STG.E desc[UR6][R4.64], R17 ;  /* 0x0000001104008986 */ /* 0x0029e2000c101906 */
[----:B------:R-:W-:Y:S05]  /*06b0*/  @P0 EXIT ;  /* 0x000000000000094d */ /* 0x000fea0003800000 */
[----:B------:R-:W-:Y:S01]  /*06c0*/  STG.E desc[UR6][R12.64], R16 ;  /* 0x000000100c007986 */ /* 0x000fe2000c101906 */
[----:B------:R-:W-:Y:S05]  /*06d0*/  EXIT ;  /* 0x000000000000794d */ /* 0x000fea0003800000 */
.L_x_0:
[----:B------:R-:W-:-:S00]  /*06e0*/  BRA `(.L_x_0) ;  /* 0xfffffffc00fc7947 */ /* 0x000fc0000383ffff */
[----:B------:R-:W-:-:S00]  /*06f0*/  NOP ;  /* 0x0000000000007918 */ /* 0x000fc00000000000 */
        /* <DEDUP_REMOVED lines=8> */
.L_x_1:


//--------------------- .nv.global.init           --------------------------
	.section	.nv.global.init,"aw",@progbits
.nv.global.init:
	.type		_$_str,@object
	.size		_$_str,(.L_0 - _$_str)
_$_str:
        /*0000*/ 	.byte	0x5f, 0x5f, 0x43, 0x55, 0x44, 0x41, 0x5f, 0x46, 0x54, 0x5a, 0x00
.L_0:


//--------------------- .nv.shared.triton_per_fused_convolution_native_group_norm_19 --------------------------
	.section	.nv.shared.triton_per_fused_convolution_native_group_norm_19,"aw",@nobits
	.sectionflags	@""
	.align	16
	.zero		1024


//--------------------- .nv.constant0.triton_per_fused_convolution_native_group_norm_19 --------------------------
	.section	.nv.constant0.triton_per_fused_convolution_native_group_norm_19,"a",@progbits
	.sectionflags	@""
	.align	4
.nv.constant0.triton_per_fused_convolution_native_group_norm_19:
	.zero		576
